//
// Generated by NVIDIA NVVM Compiler
//
// Compiler Build ID: CL-36424714
// Cuda compilation tools, release 13.0, V13.0.88
// Based on NVVM 20.0.0
//

.version 9.0
.target sm_100
.address_size 64

	// .globl	_Z14pairwise_mergePiiS_S_iS_

.visible .entry _Z14pairwise_mergePiiS_S_iS_(
	.param .u64 .ptr .align 1 _Z14pairwise_mergePiiS_S_iS__param_0,
	.param .u32 _Z14pairwise_mergePiiS_S_iS__param_1,
	.param .u64 .ptr .align 1 _Z14pairwise_mergePiiS_S_iS__param_2,
	.param .u64 .ptr .align 1 _Z14pairwise_mergePiiS_S_iS__param_3,
	.param .u32 _Z14pairwise_mergePiiS_S_iS__param_4,
	.param .u64 .ptr .align 1 _Z14pairwise_mergePiiS_S_iS__param_5
)
{
	.reg .pred 	%p<11>;
	.reg .b32 	%r<39>;
	.reg .b64 	%rd<42>;

	ld.param.u64 	%rd18, [_Z14pairwise_mergePiiS_S_iS__param_0];
	ld.param.s32 	%rd2, [_Z14pairwise_mergePiiS_S_iS__param_1];
	ld.param.u64 	%rd15, [_Z14pairwise_mergePiiS_S_iS__param_2];
	ld.param.u64 	%rd16, [_Z14pairwise_mergePiiS_S_iS__param_3];
	ld.param.u32 	%r21, [_Z14pairwise_mergePiiS_S_iS__param_4];
	ld.param.u64 	%rd17, [_Z14pairwise_mergePiiS_S_iS__param_5];
	cvta.to.global.u64 	%rd41, %rd18;
	setp.lt.s32 	%p1, %r21, 1;
	@%p1 bra 	$L__BB0_15;
	cvta.to.global.u64 	%rd39, %rd17;
	mov.u32 	%r1, %tid.x;
	shl.b64 	%rd19, %rd2, 2;
	add.s64 	%rd40, %rd41, %rd19;
	cvta.to.global.u64 	%rd5, %rd15;
	cvta.to.global.u64 	%rd6, %rd16;
	mov.b32 	%r31, 0;
$L__BB0_2:
	mul.wide.u32 	%rd20, %r31, 4;
	add.s64 	%rd10, %rd5, %rd20;
	ld.global.u32 	%r38, [%rd10];
	setp.ge.u32 	%p2, %r1, %r38;
	add.s64 	%rd11, %rd6, %rd20;
	@%p2 bra 	$L__BB0_8;
	mul.wide.u32 	%rd21, %r1, 4;
	add.s64 	%rd22, %rd41, %rd21;
	ld.global.u32 	%r4, [%rd22];
	ld.global.u32 	%r5, [%rd11];
	setp.lt.s32 	%p3, %r5, 1;
	mov.b32 	%r33, 0;
	@%p3 bra 	$L__BB0_7;
	mov.b32 	%r32, 0;
$L__BB0_5:
	mul.wide.u32 	%rd23, %r32, 4;
	add.s64 	%rd24, %rd40, %rd23;
	ld.global.u32 	%r25, [%rd24];
	setp.ge.s32 	%p4, %r25, %r4;
	mov.u32 	%r33, %r32;
	@%p4 bra 	$L__BB0_7;
	add.s32 	%r32, %r32, 1;
	setp.ne.s32 	%p5, %r32, %r5;
	mov.u32 	%r33, %r5;
	@%p5 bra 	$L__BB0_5;
$L__BB0_7:
	add.s32 	%r26, %r33, %r1;
	mul.wide.s32 	%rd25, %r26, 4;
	add.s64 	%rd26, %rd39, %rd25;
	st.global.u32 	[%rd26], %r4;
	ld.global.u32 	%r38, [%rd10];
$L__BB0_8:
	ld.global.u32 	%r37, [%rd11];
	setp.ge.u32 	%p6, %r1, %r37;
	@%p6 bra 	$L__BB0_14;
	mul.wide.u32 	%rd27, %r1, 4;
	add.s64 	%rd28, %rd40, %rd27;
	ld.global.u32 	%r12, [%rd28];
	setp.lt.s32 	%p7, %r38, 1;
	mov.b32 	%r36, 0;
	@%p7 bra 	$L__BB0_13;
	mov.b32 	%r35, 0;
$L__BB0_11:
	mul.wide.u32 	%rd29, %r35, 4;
	add.s64 	%rd30, %rd41, %rd29;
	ld.global.u32 	%r29, [%rd30];
	setp.gt.s32 	%p8, %r29, %r12;
	mov.u32 	%r36, %r35;
	@%p8 bra 	$L__BB0_13;
	add.s32 	%r35, %r35, 1;
	setp.ne.s32 	%p9, %r35, %r38;
	mov.u32 	%r36, %r38;
	@%p9 bra 	$L__BB0_11;
$L__BB0_13:
	add.s32 	%r30, %r36, %r1;
	mul.wide.s32 	%rd31, %r30, 4;
	add.s64 	%rd32, %rd39, %rd31;
	st.global.u32 	[%rd32], %r12;
	ld.global.u32 	%r38, [%rd10];
	ld.global.u32 	%r37, [%rd11];
$L__BB0_14:
	cvt.s64.s32 	%rd33, %r38;
	mul.wide.s32 	%rd34, %r38, 4;
	add.s64 	%rd41, %rd41, %rd34;
	cvt.s64.s32 	%rd35, %r37;
	mul.wide.s32 	%rd36, %r37, 4;
	add.s64 	%rd40, %rd40, %rd36;
	add.s64 	%rd37, %rd35, %rd33;
	shl.b64 	%rd38, %rd37, 2;
	add.s64 	%rd39, %rd39, %rd38;
	add.s32 	%r31, %r31, 1;
	setp.ne.s32 	%p10, %r31, %r21;
	@%p10 bra 	$L__BB0_2;
$L__BB0_15:
	ret;

}


// ===== COMPILED SASS (sm_100) =====

	.target	sm_100

	.elftype	@"ET_EXEC"


//--------------------- .note.nv.tkinfo           --------------------------
	.section	.note.nv.tkinfo,"",@"SHT_NOTE"
	.sectionflags	@"SHF_NOTE_NV_TKINFO"
	.tkinfo
        /*0018*/ 	.word	0x00000002
        /*0030*/ 	.string	""
        /*0030*/ 	.string	"ptxas"
        /*0030*/ 	.string	"Cuda compilation tools, release 13.0, V13.0.88"
        /*0030*/ 	.string	"Build cuda_13.0.r13.0/compiler.36424714_0"
        /*0030*/ 	.string	"-arch sm_100 -m 64 "



//--------------------- .note.nv.cuinfo           --------------------------
	.section	.note.nv.cuinfo,"",@"SHT_NOTE"
	.sectionflags	@"SHF_NOTE_NV_CUINFO"
        /*0018*/ 	.short	0x0002
        /*001a*/ 	.short	0x0064
        /*001c*/ 	.short	0x0082
	.zero		2


//--------------------- .nv.info                  --------------------------
	.section	.nv.info,"",@"SHT_CUDA_INFO"
	.align	4


	//----- nvinfo : EIATTR_REGCOUNT
	.align		4
        /*0000*/ 	.byte	0x04, 0x2f
        /*0002*/ 	.short	(.L_1 - .L_0)
	.align		4
.L_0:
        /*0004*/ 	.word	index@(_Z14pairwise_mergePiiS_S_iS_)
        /*0008*/ 	.word	0x00000016


	//----- nvinfo : EIATTR_FRAME_SIZE
	.align		4
.L_1:
        /*000c*/ 	.byte	0x04, 0x11
        /*000e*/ 	.short	(.L_3 - .L_2)
	.align		4
.L_2:
        /*0010*/ 	.word	index@(_Z14pairwise_mergePiiS_S_iS_)
        /*0014*/ 	.word	0x00000000


	//----- nvinfo : EIATTR_MIN_STACK_SIZE
	.align		4
.L_3:
        /*0018*/ 	.byte	0x04, 0x12
        /*001a*/ 	.short	(.L_5 - .L_4)
	.align		4
.L_4:
        /*001c*/ 	.word	index@(_Z14pairwise_mergePiiS_S_iS_)
        /*0020*/ 	.word	0x00000000
.L_5:


//--------------------- .nv.compat                --------------------------
	.section	.nv.compat,"",@"SHT_CUDA_COMPAT_INFO"
	.align	4
        /*0000*/ 	.byte	0x02, 0x09, 0x00, 0x00, 0x02, 0x02, 0x01, 0x00, 0x02, 0x05, 0x05, 0x00, 0x03, 0x07, 0x01, 0x01
        /*0010*/ 	.byte	0x02, 0x03, 0x00, 0x00, 0x02, 0x06, 0x01, 0x00, 0x04, 0x0b, 0x08, 0x00, 0x09, 0x00, 0x00, 0x00
        /*0020*/ 	.byte	0x00, 0x00, 0x00, 0x00


//--------------------- .nv.info._Z14pairwise_mergePiiS_S_iS_ --------------------------
	.section	.nv.info._Z14pairwise_mergePiiS_S_iS_,"",@"SHT_CUDA_INFO"
	.sectionflags	@""
	.align	4


	//----- nvinfo : EIATTR_CUDA_API_VERSION
	.align		4
        /*0000*/ 	.byte	0x04, 0x37
        /*0002*/ 	.short	(.L_7 - .L_6)
.L_6:
        /*0004*/ 	.word	0x00000082


	//----- nvinfo : EIATTR_KPARAM_INFO
	.align		4
.L_7:
        /*0008*/ 	.byte	0x04, 0x17
        /*000a*/ 	.short	(.L_9 - .L_8)
.L_8:
        /*000c*/ 	.word	0x00000000
        /*0010*/ 	.short	0x0005
        /*0012*/ 	.short	0x0028
        /*0014*/ 	.byte	0x00, 0xf5, 0x21, 0x00


	//----- nvinfo : EIATTR_KPARAM_INFO
	.align		4
.L_9:
        /*0018*/ 	.byte	0x04, 0x17
        /*001a*/ 	.short	(.L_11 - .L_10)
.L_10:
        /*001c*/ 	.word	0x00000000
        /*0020*/ 	.short	0x0004
        /*0022*/ 	.short	0x0020
        /*0024*/ 	.byte	0x00, 0xf0, 0x11, 0x00


	//----- nvinfo : EIATTR_KPARAM_INFO
	.align		4
.L_11:
        /*0028*/ 	.byte	0x04, 0x17
        /*002a*/ 	.short	(.L_13 - .L_12)
.L_12:
        /*002c*/ 	.word	0x00000000
        /*0030*/ 	.short	0x0003
        /*0032*/ 	.short	0x0018
        /*0034*/ 	.byte	0x00, 0xf5, 0x21, 0x00


	//----- nvinfo : EIATTR_KPARAM_INFO
	.align		4
.L_13:
        /*0038*/ 	.byte	0x04, 0x17
        /*003a*/ 	.short	(.L_15 - .L_14)
.L_14:
        /*003c*/ 	.word	0x00000000
        /*0040*/ 	.short	0x0002
        /*0042*/ 	.short	0x0010
        /*0044*/ 	.byte	0x00, 0xf5, 0x21, 0x00


	//----- nvinfo : EIATTR_KPARAM_INFO
	.align		4
.L_15:
        /*0048*/ 	.byte	0x04, 0x17
        /*004a*/ 	.short	(.L_17 - .L_16)
.L_16:
        /*004c*/ 	.word	0x00000000
        /*0050*/ 	.short	0x0001
        /*0052*/ 	.short	0x0008
        /*0054*/ 	.byte	0x00, 0xf0, 0x11, 0x00


	//----- nvinfo : EIATTR_KPARAM_INFO
	.align		4
.L_17:
        /*0058*/ 	.byte	0x04, 0x17
        /*005a*/ 	.short	(.L_19 - .L_18)
.L_18:
        /*005c*/ 	.word	0x00000000
        /*0060*/ 	.short	0x0000
        /*0062*/ 	.short	0x0000
        /*0064*/ 	.byte	0x00, 0xf5, 0x21, 0x00


	//----- nvinfo : EIATTR_SPARSE_MMA_MASK
	.align		4
.L_19:
        /*0068*/ 	.byte	0x03, 0x50
        /*006a*/ 	.short	0x0000


	//----- nvinfo : EIATTR_MAXREG_COUNT
	.align		4
        /*006c*/ 	.byte	0x03, 0x1b
        /*006e*/ 	.short	0x00ff


	//----- nvinfo : EIATTR_MERCURY_ISA_VERSION
	.align		4
        /*0070*/ 	.byte	0x03, 0x5f
        /*0072*/ 	.short	0x0101


	//----- nvinfo : EIATTR_VRC_CTA_INIT_COUNT
	.align		4
        /*0074*/ 	.byte	0x02, 0x4a
	.zero		1
	.zero		1


	//----- nvinfo : EIATTR_EXIT_INSTR_OFFSETS
	.align		4
        /*0078*/ 	.byte	0x04, 0x1c
        /*007a*/ 	.short	(.L_21 - .L_20)


	//   ....[0]....
.L_20:
        /*007c*/ 	.word	0x00000030


	//   ....[1]....
        /*0080*/ 	.word	0x00000580


	//----- nvinfo : EIATTR_CRS_STACK_SIZE
	.align		4
.L_21:
        /*0084*/ 	.byte	0x04, 0x1e
        /*0086*/ 	.short	(.L_23 - .L_22)
.L_22:
        /*0088*/ 	.word	0x00000000


	//----- nvinfo : EIATTR_CBANK_PARAM_SIZE
	.align		4
.L_23:
        /*008c*/ 	.byte	0x03, 0x19
        /*008e*/ 	.short	0x0030


	//----- nvinfo : EIATTR_PARAM_CBANK
	.align		4
        /*0090*/ 	.byte	0x04, 0x0a
        /*0092*/ 	.short	(.L_25 - .L_24)
	.align		4
.L_24:
        /*0094*/ 	.word	index@(.nv.constant0._Z14pairwise_mergePiiS_S_iS_)
        /*0098*/ 	.short	0x0380
        /*009a*/ 	.short	0x0030


	//----- nvinfo : EIATTR_SW_WAR
	.align		4
.L_25:
        /*009c*/ 	.byte	0x04, 0x36
        /*009e*/ 	.short	(.L_27 - .L_26)
.L_26:
        /*00a0*/ 	.word	0x00000008
.L_27:


//--------------------- .nv.callgraph             --------------------------
	.section	.nv.callgraph,"",@"SHT_CUDA_CALLGRAPH"
	.align	4
	.sectionentsize	8
	.align		4
        /*0000*/ 	.word	0x00000000
	.align		4
        /*0004*/ 	.word	0xffffffff
	.align		4
        /*0008*/ 	.word	0x00000000
	.align		4
        /*000c*/ 	.word	0xfffffffe
	.align		4
        /*0010*/ 	.word	0x00000000
	.align		4
        /*0014*/ 	.word	0xfffffffd
	.align		4
        /*0018*/ 	.word	0x00000000
	.align		4
        /*001c*/ 	.word	0xfffffffc


//--------------------- .text._Z14pairwise_mergePiiS_S_iS_ --------------------------
	.section	.text._Z14pairwise_mergePiiS_S_iS_,"ax",@progbits
	.align	128
        .global         _Z14pairwise_mergePiiS_S_iS_
        .type           _Z14pairwise_mergePiiS_S_iS_,@function
        .size           _Z14pairwise_mergePiiS_S_iS_,(.L_x_12 - _Z14pairwise_mergePiiS_S_iS_)
        .other          _Z14pairwise_mergePiiS_S_iS_,@"STO_CUDA_ENTRY STV_DEFAULT"
_Z14pairwise_mergePiiS_S_iS_:
.text._Z14pairwise_mergePiiS_S_iS_:
[----:B------:R-:W-:Y:S08]  /*0000*/  LDC R1, c[0x0][0x37c] ;  /* 0x0000df00ff017b82 */ /* 0x000ff00000000800 */
[----:B------:R-:W0:Y:S02]  /*0010*/  LDC R0, c[0x0][0x3a0] ;  /* 0x0000e800ff007b82 */ /* 0x000e240000000800 */
[----:B0-----:R-:W-:-:S13]  /*0020*/  ISETP.GE.AND P0, PT, R0, 0x1, PT ;  /* 0x000000010000780c */ /* 0x001fda0003f06270 */
[----:B------:R-:W-:Y:S05]  /*0030*/  @!P0 EXIT ;  /* 0x000000000000894d */ /* 0x000fea0003800000 */
[----:B------:R-:W0:Y:S01]  /*0040*/  LDCU UR6, c[0x0][0x388] ;  /* 0x00007100ff0677ac */ /* 0x000e220008000800 */
[----:B------:R-:W1:Y:S01]  /*0050*/  S2R R7, SR_TID.X ;  /* 0x0000000000077919 */ /* 0x000e620000002100 */
[----:B------:R-:W-:Y:S01]  /*0060*/  HFMA2 R0, -RZ, RZ, 0, 0 ;  /* 0x00000000ff007431 */ /* 0x000fe200000001ff */
[----:B------:R-:W2:Y:S01]  /*0070*/  LDCU.64 UR8, c[0x0][0x380] ;  /* 0x00007000ff0877ac */ /* 0x000ea20008000a00 */
[----:B------:R-:W3:Y:S01]  /*0080*/  LDCU.64 UR14, c[0x0][0x3a8] ;  /* 0x00007500ff0e77ac */ /* 0x000ee20008000a00 */
[----:B------:R-:W4:Y:S01]  /*0090*/  LDCU.64 UR12, c[0x0][0x380] ;  /* 0x00007000ff0c77ac */ /* 0x000f220008000a00 */
[----:B------:R-:W1:Y:S01]  /*00a0*/  LDCU.64 UR10, c[0x0][0x358] ;  /* 0x00006b00ff0a77ac */ /* 0x000e620008000a00 */
[----:B0-----:R-:W-:Y:S02]  /*00b0*/  USHF.R.S32.HI UR4, URZ, 0x1f, UR6 ;  /* 0x0000001fff047899 */ /* 0x001fe40008011406 */
[----:B--2---:R-:W-:-:S04]  /*00c0*/  ULEA UR5, UP0, UR6, UR8, 0x2 ;  /* 0x0000000806057291 */ /* 0x004fc8000f8010ff */
[----:B------:R-:W-:Y:S01]  /*00d0*/  ULEA.HI.X UR4, UR6, UR9, UR4, 0x2, UP0 ;  /* 0x0000000906047291 */ /* 0x000fe200080f1404 */
[----:B---3--:R-:W-:Y:S01]  /*00e0*/  IMAD.U32 R14, RZ, RZ, UR14 ;  /* 0x0000000eff0e7e24 */ /* 0x008fe2000f8e00ff */
[----:B------:R-:W-:Y:S01]  /*00f0*/  MOV R10, UR5 ;  /* 0x00000005000a7c02 */ /* 0x000fe20008000f00 */
[----:B------:R-:W-:Y:S02]  /*0100*/  IMAD.U32 R5, RZ, RZ, UR15 ;  /* 0x0000000fff057e24 */ /* 0x000fe4000f8e00ff */
[----:B----4-:R-:W-:Y:S02]  /*0110*/  IMAD.U32 R2, RZ, RZ, UR12 ;  /* 0x0000000cff027e24 */ /* 0x010fe4000f8e00ff */
[----:B------:R-:W-:Y:S02]  /*0120*/  IMAD.U32 R3, RZ, RZ, UR13 ;  /* 0x0000000dff037e24 */ /* 0x000fe4000f8e00ff */
[----:B-1----:R-:W-:-:S07]  /*0130*/  IMAD.U32 R11, RZ, RZ, UR4 ;  /* 0x00000004ff0b7e24 */ /* 0x002fce000f8e00ff */
.L_x_10:
[----:B------:R-:W0:Y:S08]  /*0140*/  LDC.64 R8, c[0x0][0x390] ;  /* 0x0000e400ff087b82 */ /* 0x000e300000000a00 */
[----:B------:R-:W1:Y:S01]  /*0150*/  LDC.64 R12, c[0x0][0x398] ;  /* 0x0000e600ff0c7b82 */ /* 0x000e620000000a00 */
[----:B0-----:R-:W-:-:S05]  /*0160*/  IMAD.WIDE.U32 R8, R0, 0x4, R8 ;  /* 0x0000000400087825 */ /* 0x001fca00078e0008 */
[----:B------:R-:W2:Y:S01]  /*0170*/  LDG.E R6, desc[UR10][R8.64] ;  /* 0x0000000a08067981 */ /* 0x000ea2000c1e1900 */
[----:B------:R-:W-:Y:S01]  /*0180*/  BSSY.RECONVERGENT B0, `(.L_x_0) ;  /* 0x000001a000007945 */ /* 0x000fe20003800200 */
[----:B------:R-:W-:Y:S02]  /*0190*/  IMAD.MOV.U32 R4, RZ, RZ, R14 ;  /* 0x000000ffff047224 */ /* 0x000fe400078e000e */
[----:B-1----:R-:W-:Y:S01]  /*01a0*/  IMAD.WIDE.U32 R12, R0, 0x4, R12 ;  /* 0x00000004000c7825 */ /* 0x002fe200078e000c */
[----:B--2---:R-:W-:-:S13]  /*01b0*/  ISETP.GE.U32.AND P0, PT, R7, R6, PT ;  /* 0x000000060700720c */ /* 0x004fda0003f06070 */
[----:B------:R-:W-:Y:S05]  /*01c0*/  @P0 BRA `(.L_x_1) ;  /* 0x0000000000540947 */ /* 0x000fea0003800000 */
[----:B------:R-:W2:Y:S01]  /*01d0*/  LDG.E R19, desc[UR10][R12.64] ;  /* 0x0000000a0c137981 */ /* 0x000ea2000c1e1900 */
[----:B------:R-:W-:-:S05]  /*01e0*/  IMAD.WIDE.U32 R14, R7, 0x4, R2 ;  /* 0x00000004070e7825 */ /* 0x000fca00078e0002 */
[----:B------:R0:W5:Y:S01]  /*01f0*/  LDG.E R17, desc[UR10][R14.64] ;  /* 0x0000000a0e117981 */ /* 0x000162000c1e1900 */
[----:B------:R-:W-:Y:S02]  /*0200*/  MOV R6, RZ ;  /* 0x000000ff00067202 */ /* 0x000fe40000000f00 */
[----:B--2---:R-:W-:-:S13]  /*0210*/  ISETP.GE.AND P0, PT, R19, 0x1, PT ;  /* 0x000000011300780c */ /* 0x004fda0003f06270 */
[----:B0-----:R-:W-:Y:S05]  /*0220*/  @!P0 BRA `(.L_x_2) ;  /* 0x00000000002c8947 */ /* 0x001fea0003800000 */
[----:B------:R-:W-:Y:S01]  /*0230*/  BSSY.RECONVERGENT B1, `(.L_x_2) ;  /* 0x000000a000017945 */ /* 0x000fe20003800200 */
[----:B------:R-:W-:-:S07]  /*0240*/  IMAD.MOV.U32 R6, RZ, RZ, RZ ;  /* 0x000000ffff067224 */ /* 0x000fce00078e00ff */
.L_x_4:
[----:B------:R-:W-:-:S06]  /*0250*/  IMAD.WIDE.U32 R14, R6, 0x4, R10 ;  /* 0x00000004060e7825 */ /* 0x000fcc00078e000a */
[----:B------:R-:W2:Y:S02]  /*0260*/  LDG.E R14, desc[UR10][R14.64] ;  /* 0x0000000a0e0e7981 */ /* 0x000ea4000c1e1900 */
[----:B--2--5:R-:W-:-:S13]  /*0270*/  ISETP.GE.AND P0, PT, R14, R17, PT ;  /* 0x000000110e00720c */ /* 0x024fda0003f06270 */
[----:B------:R-:W-:Y:S05]  /*0280*/  @P0 BRA `(.L_x_3) ;  /* 0x0000000000100947 */ /* 0x000fea0003800000 */
[----:B------:R-:W-:-:S04]  /*0290*/  IADD3 R6, PT, PT, R6, 0x1, RZ ;  /* 0x0000000106067810 */ /* 0x000fc80007ffe0ff */
[----:B------:R-:W-:-:S13]  /*02a0*/  ISETP.NE.AND P0, PT, R6, R19, PT ;  /* 0x000000130600720c */ /* 0x000fda0003f05270 */
[----:B------:R-:W-:Y:S05]  /*02b0*/  @P0 BRA `(.L_x_4) ;  /* 0xfffffffc00e40947 */ /* 0x000fea000383ffff */
[----:B------:R-:W-:-:S07]  /*02c0*/  IMAD.MOV.U32 R6, RZ, RZ, R19 ;  /* 0x000000ffff067224 */ /* 0x000fce00078e0013 */
.L_x_3:
[----:B------:R-:W-:Y:S05]  /*02d0*/  BSYNC.RECONVERGENT B1 ;  /* 0x0000000000017941 */ /* 0x000fea0003800200 */
.L_x_2:
[----:B------:R-:W-:-:S05]  /*02e0*/  IADD3 R15, PT, PT, R7, R6, RZ ;  /* 0x00000006070f7210 */ /* 0x000fca0007ffe0ff */
[----:B------:R-:W-:-:S05]  /*02f0*/  IMAD.WIDE R14, R15, 0x4, R4 ;  /* 0x000000040f0e7825 */ /* 0x000fca00078e0204 */
[----:B-----5:R0:W-:Y:S04]  /*0300*/  STG.E desc[UR10][R14.64], R17 ;  /* 0x000000110e007986 */ /* 0x0201e8000c10190a */
[----:B------:R0:W5:Y:S02]  /*0310*/  LDG.E R6, desc[UR10][R8.64] ;  /* 0x0000000a08067981 */ /* 0x000164000c1e1900 */
.L_x_1:
[----:B------:R-:W-:Y:S05]  /*0320*/  BSYNC.RECONVERGENT B0 ;  /* 0x0000000000007941 */ /* 0x000fea0003800200 */
.L_x_0:
[----:B0-----:R-:W2:Y:S01]  /*0330*/  LDG.E R17, desc[UR10][R12.64] ;  /* 0x0000000a0c117981 */ /* 0x001ea2000c1e1900 */
[----:B------:R-:W-:Y:S01]  /*0340*/  BSSY.RECONVERGENT B0, `(.L_x_5) ;  /* 0x0000018000007945 */ /* 0x000fe20003800200 */
[----:B--2---:R-:W-:-:S13]  /*0350*/  ISETP.GE.U32.AND P0, PT, R7, R17, PT ;  /* 0x000000110700720c */ /* 0x004fda0003f06070 */
[----:B------:R-:W-:Y:S05]  /*0360*/  @P0 BRA `(.L_x_6) ;  /* 0x0000000000540947 */ /* 0x000fea0003800000 */
[----:B------:R-:W-:-:S05]  /*0370*/  IMAD.WIDE.U32 R14, R7, 0x4, R10 ;  /* 0x00000004070e7825 */ /* 0x000fca00078e000a */
[----:B------:R0:W5:Y:S02]  /*0380*/  LDG.E R19, desc[UR10][R14.64] ;  /* 0x0000000a0e137981 */ /* 0x000164000c1e1900 */
[----:B-----5:R-:W-:Y:S01]  /*0390*/  ISETP.GE.AND P0, PT, R6, 0x1, PT ;  /* 0x000000010600780c */ /* 0x020fe20003f06270 */
[----:B------:R-:W-:Y:S01]  /*03a0*/  BSSY.RECONVERGENT B1, `(.L_x_7) ;  /* 0x000000c000017945 */ /* 0x000fe20003800200 */
[----:B------:R-:W-:-:S11]  /*03b0*/  IMAD.MOV.U32 R16, RZ, RZ, RZ ;  /* 0x000000ffff107224 */ /* 0x000fd600078e00ff */
[----:B0-----:R-:W-:Y:S05]  /*03c0*/  @!P0 BRA `(.L_x_8) ;  /* 0x0000000000248947 */ /* 0x001fea0003800000 */
[----:B------:R-:W-:-:S07]  /*03d0*/  HFMA2 R16, -RZ, RZ, 0, 0 ;  /* 0x00000000ff107431 */ /* 0x000fce00000001ff */
.L_x_9:
[----:B------:R-:W-:-:S06]  /*03e0*/  IMAD.WIDE.U32 R14, R16, 0x4, R2 ;  /* 0x00000004100e7825 */ /* 0x000fcc00078e0002 */
[----:B------:R-:W2:Y:S02]  /*03f0*/  LDG.E R14, desc[UR10][R14.64] ;  /* 0x0000000a0e0e7981 */ /* 0x000ea4000c1e1900 */
[----:B--2---:R-:W-:-:S13]  /*0400*/  ISETP.GT.AND P0, PT, R14, R19, PT ;  /* 0x000000130e00720c */ /* 0x004fda0003f04270 */
[----:B------:R-:W-:Y:S05]  /*0410*/  @P0 BRA `(.L_x_8) ;  /* 0x0000000000100947 */ /* 0x000fea0003800000 */
[----:B------:R-:W-:-:S05]  /*0420*/  VIADD R16, R16, 0x1 ;  /* 0x0000000110107836 */ /* 0x000fca0000000000 */
[----:B------:R-:W-:-:S13]  /*0430*/  ISETP.NE.AND P0, PT, R16, R6, PT ;  /* 0x000000061000720c */ /* 0x000fda0003f05270 */
[----:B------:R-:W-:Y:S05]  /*0440*/  @P0 BRA `(.L_x_9) ;  /* 0xfffffffc00e40947 */ /* 0x000fea000383ffff */
[----:B------:R-:W-:-:S07]  /*0450*/  MOV R16, R6 ;  /* 0x0000000600107202 */ /* 0x000fce0000000f00 */
.L_x_8:
[----:B------:R-:W-:Y:S05]  /*0460*/  BSYNC.RECONVERGENT B1 ;  /* 0x0000000000017941 */ /* 0x000fea0003800200 */
.L_x_7:
[----:B------:R-:W-:-:S04]  /*0470*/  IMAD.IADD R15, R7, 0x1, R16 ;  /* 0x00000001070f7824 */ /* 0x000fc800078e0210 */
[----:B------:R-:W-:-:S05]  /*0480*/  IMAD.WIDE R14, R15, 0x4, R4 ;  /* 0x000000040f0e7825 */ /* 0x000fca00078e0204 */
[----:B------:R0:W-:Y:S04]  /*0490*/  STG.E desc[UR10][R14.64], R19 ;  /* 0x000000130e007986 */ /* 0x0001e8000c10190a */
[----:B------:R0:W5:Y:S04]  /*04a0*/  LDG.E R6, desc[UR10][R8.64] ;  /* 0x0000000a08067981 */ /* 0x000168000c1e1900 */
[----:B------:R0:W5:Y:S02]  /*04b0*/  LDG.E R17, desc[UR10][R12.64] ;  /* 0x0000000a0c117981 */ /* 0x000164000c1e1900 */
.L_x_6:
[----:B------:R-:W-:Y:S05]  /*04c0*/  BSYNC.RECONVERGENT B0 ;  /* 0x0000000000007941 */ /* 0x000fea0003800200 */
.L_x_5:
[----:B------:R-:W1:Y:S01]  /*04d0*/  LDCU UR4, c[0x0][0x3a0] ;  /* 0x00007400ff0477ac */ /* 0x000e620008000800 */
[----:B------:R-:W-:Y:S01]  /*04e0*/  IADD3 R0, PT, PT, R0, 0x1, RZ ;  /* 0x0000000100007810 */ /* 0x000fe20007ffe0ff */
[C---:B-----5:R-:W-:Y:S01]  /*04f0*/  IMAD.WIDE R10, R17.reuse, 0x4, R10 ;  /* 0x00000004110a7825 */ /* 0x060fe200078e020a */
[----:B0-----:R-:W-:Y:S02]  /*0500*/  IADD3 R9, P1, PT, R17, R6, RZ ;  /* 0x0000000611097210 */ /* 0x001fe40007f3e0ff */
[----:B------:R-:W-:Y:S01]  /*0510*/  SHF.R.S32.HI R17, RZ, 0x1f, R17 ;  /* 0x0000001fff117819 */ /* 0x000fe20000011411 */
[C---:B------:R-:W-:Y:S01]  /*0520*/  IMAD.WIDE R2, R6.reuse, 0x4, R2 ;  /* 0x0000000406027825 */ /* 0x040fe200078e0202 */
[----:B------:R-:W-:Y:S02]  /*0530*/  LEA R14, P2, R9, R4, 0x2 ;  /* 0x00000004090e7211 */ /* 0x000fe400078410ff */
[----:B------:R-:W-:-:S04]  /*0540*/  LEA.HI.X.SX32 R4, R6, R17, 0x1, P1 ;  /* 0x0000001106047211 */ /* 0x000fc800008f0eff */
[----:B------:R-:W-:Y:S02]  /*0550*/  LEA.HI.X R5, R9, R5, R4, 0x2, P2 ;  /* 0x0000000509057211 */ /* 0x000fe400010f1404 */
[----:B-1----:R-:W-:-:S13]  /*0560*/  ISETP.NE.AND P0, PT, R0, UR4, PT ;  /* 0x0000000400007c0c */ /* 0x002fda000bf05270 */
[----:B------:R-:W-:Y:S05]  /*0570*/  @P0 BRA `(.L_x_10) ;  /* 0xfffffff800f00947 */ /* 0x000fea000383ffff */
[----:B------:R-:W-:Y:S05]  /*0580*/  EXIT ;  /* 0x000000000000794d */ /* 0x000fea0003800000 */
.L_x_11:
[----:B------:R-:W-:-:S00]  /*0590*/  BRA `(.L_x_11) ;  /* 0xfffffffc00fc7947 */ /* 0x000fc0000383ffff */
[----:B------:R-:W-:-:S00]  /*05a0*/  NOP ;  /* 0x0000000000007918 */ /* 0x000fc00000000000 */
        /* <DEDUP_REMOVED lines=13> */
.L_x_12:


//--------------------- .nv.shared.reserved.0     --------------------------
	.section	.nv.shared.reserved.0,"aw",@nobits
	.weak		__nv_reservedSMEM_offset_0_alias
	.size		__nv_reservedSMEM_offset_0_alias, 0, 64
	.other		__nv_reservedSMEM_offset_0_alias,@"STO_CUDA_RESERVED_SHARED STV_DEFAULT"
__nv_reservedSMEM_offset_0_alias:
	.zero		0
	.zero		64


//--------------------- .nv.constant0._Z14pairwise_mergePiiS_S_iS_ --------------------------
	.section	.nv.constant0._Z14pairwise_mergePiiS_S_iS_,"a",@progbits
	.sectionflags	@""
	.align	4
.nv.constant0._Z14pairwise_mergePiiS_S_iS_:
	.zero		944


//--------------------- SYMBOLS --------------------------

	.type		.nv.reservedSmem.offset0,@object
	.size		.nv.reservedSmem.offset0,0x4
